	.headerflags	@"EF_CUDA_TEXMODE_UNIFIED EF_CUDA_64BIT_ADDRESS EF_CUDA_ACCELERATORS EF_CUDA_SM90 EF_CUDA_VIRTUAL_SM(EF_CUDA_SM90)"
	.elftype	@"ET_EXEC"


//--------------------- .nv.info                  --------------------------
	.section	.nv.info,"",@"SHT_CUDA_INFO"
	.align	4


	//----- nvinfo : EIATTR_REGCOUNT
	.align		4
        /*0000*/ 	.byte	0x04, 0x2f
        /*0002*/ 	.short	(.L_1 - .L_0)
	.align		4
.L_0:
        /*0004*/ 	.word	index@(triton_poi_fused_eq_0)
        /*0008*/ 	.word	0x0000000a


	//----- nvinfo : EIATTR_MIN_STACK_SIZE
	.align		4
.L_1:
        /*000c*/ 	.byte	0x04, 0x12
        /*000e*/ 	.short	(.L_3 - .L_2)
	.align		4
.L_2:
        /*0010*/ 	.word	index@(triton_poi_fused_eq_0)
        /*0014*/ 	.word	0x00000000


	//----- nvinfo : EIATTR_FRAME_SIZE
	.align		4
.L_3:
        /*0018*/ 	.byte	0x04, 0x11
        /*001a*/ 	.short	(.L_5 - .L_4)
	.align		4
.L_4:
        /*001c*/ 	.word	index@(triton_poi_fused_eq_0)
        /*0020*/ 	.word	0x00000000


	//----- nvinfo : EIATTR_MIN_STACK_SIZE
	.align		4
.L_5:
        /*0024*/ 	.byte	0x04, 0x12
        /*0026*/ 	.short	(.L_7 - .L_6)
	.align		4
.L_6:
        /*0028*/ 	.word	index@(triton_poi_fused_eq_0)
        /*002c*/ 	.word	0x00000000
.L_7:


//--------------------- .nv.info.triton_poi_fused_eq_0 --------------------------
	.section	.nv.info.triton_poi_fused_eq_0,"",@"SHT_CUDA_INFO"
	.sectionflags	@""
	.align	4


	//----- nvinfo : EIATTR_CUDA_API_VERSION
	.align		4
        /*0000*/ 	.byte	0x04, 0x37
        /*0002*/ 	.short	(.L_9 - .L_8)
.L_8:
        /*0004*/ 	.word	0x0000007c


	//----- nvinfo : EIATTR_KPARAM_INFO
	.align		4
.L_9:
        /*0008*/ 	.byte	0x04, 0x17
        /*000a*/ 	.short	(.L_11 - .L_10)
.L_10:
        /*000c*/ 	.word	0x00000000
        /*0010*/ 	.short	0x0002
        /*0012*/ 	.short	0x0010
        /*0014*/ 	.byte	0x00, 0xf0, 0x11, 0x00


	//----- nvinfo : EIATTR_KPARAM_INFO
	.align		4
.L_11:
        /*0018*/ 	.byte	0x04, 0x17
        /*001a*/ 	.short	(.L_13 - .L_12)
.L_12:
        /*001c*/ 	.word	0x00000000
        /*0020*/ 	.short	0x0001
        /*0022*/ 	.short	0x0008
        /*0024*/ 	.byte	0x00, 0xf4, 0x21, 0x00


	//----- nvinfo : EIATTR_KPARAM_INFO
	.align		4
.L_13:
        /*0028*/ 	.byte	0x04, 0x17
        /*002a*/ 	.short	(.L_15 - .L_14)
.L_14:
        /*002c*/ 	.word	0x00000000
        /*0030*/ 	.short	0x0000
        /*0032*/ 	.short	0x0000
        /*0034*/ 	.byte	0x00, 0xf4, 0x21, 0x00


	//----- nvinfo : EIATTR_SPARSE_MMA_MASK
	.align		4
.L_15:
        /*0038*/ 	.byte	0x03, 0x50
        /*003a*/ 	.short	0x0000


	//----- nvinfo : EIATTR_MAXREG_COUNT
	.align		4
        /*003c*/ 	.byte	0x03, 0x1b
        /*003e*/ 	.short	0x00ff


	//----- nvinfo : EIATTR_EXIT_INSTR_OFFSETS
	.align		4
        /*0040*/ 	.byte	0x04, 0x1c
        /*0042*/ 	.short	(.L_17 - .L_16)


	//   ....[0]....
.L_16:
        /*0044*/ 	.word	0x00000130


	//   ....[1]....
        /*0048*/ 	.word	0x00000150


	//----- nvinfo : EIATTR_REQNTID
	.align		4
.L_17:
        /*004c*/ 	.byte	0x04, 0x10
        /*004e*/ 	.short	(.L_19 - .L_18)
.L_18:
        /*0050*/ 	.word	0x00000080
        /*0054*/ 	.word	0x00000001
        /*0058*/ 	.word	0x00000001


	//----- nvinfo : EIATTR_CRS_STACK_SIZE
	.align		4
.L_19:
        /*005c*/ 	.byte	0x04, 0x1e
        /*005e*/ 	.short	(.L_21 - .L_20)
.L_20:
        /*0060*/ 	.word	0x00000000


	//----- nvinfo : EIATTR_CBANK_PARAM_SIZE
	.align		4
.L_21:
        /*0064*/ 	.byte	0x03, 0x19
        /*0066*/ 	.short	0x0014


	//----- nvinfo : EIATTR_PARAM_CBANK
	.align		4
        /*0068*/ 	.byte	0x04, 0x0a
        /*006a*/ 	.short	(.L_23 - .L_22)
	.align		4
.L_22:
        /*006c*/ 	.word	index@(.nv.constant0.triton_poi_fused_eq_0)
        /*0070*/ 	.short	0x0210
        /*0072*/ 	.short	0x0014


	//----- nvinfo : EIATTR_SW_WAR
	.align		4
.L_23:
        /*0074*/ 	.byte	0x04, 0x36
        /*0076*/ 	.short	(.L_25 - .L_24)
.L_24:
        /*0078*/ 	.word	0x00000008
.L_25:


//--------------------- .nv.callgraph             --------------------------
	.section	.nv.callgraph,"",@"SHT_CUDA_CALLGRAPH"
	.align	4
	.sectionentsize	8
	.align		4
        /*0000*/ 	.word	0x00000000
	.align		4
        /*0004*/ 	.word	0xffffffff
	.align		4
        /*0008*/ 	.word	0x00000000
	.align		4
        /*000c*/ 	.word	0xfffffffe
	.align		4
        /*0010*/ 	.word	0x00000000
	.align		4
        /*0014*/ 	.word	0xfffffffd
	.align		4
        /*0018*/ 	.word	0x00000000
	.align		4
        /*001c*/ 	.word	0xfffffffc


//--------------------- .text.triton_poi_fused_eq_0 --------------------------
	.section	.text.triton_poi_fused_eq_0,"ax",@progbits
	.align	128
        .global         triton_poi_fused_eq_0
        .type           triton_poi_fused_eq_0,@function
        .size           triton_poi_fused_eq_0,(.L_x_3 - triton_poi_fused_eq_0)
        .other          triton_poi_fused_eq_0,@"STO_CUDA_ENTRY STV_DEFAULT"
triton_poi_fused_eq_0:
.text.triton_poi_fused_eq_0:
[----:B------:R-:W0:Y:S02]  /*0000*/  LDC R1, c[0x0][0x28] ;  /* 0x00000a00ff017b82 */ /* 0x000e240000000800 */
[----:B------:R-:W1:Y:S01]  /*0010*/  S2R R0, SR_TID.X ;  /* 0x0000000000007919 */ /* 0x000e620000002100 */
[----:B------:R-:W-:Y:S01]  /*0020*/  ULDC.64 UR4, c[0x0][0x208] ;  /* 0x0000820000047ab9 */ /* 0x000fe20000000a00 */
[----:B------:R-:W-:Y:S01]  /*0030*/  BSSY B0, `(.L_x_0) ;  /* 0x000000a000007945 */ /* 0x000fe20003800000 */
[----:B------:R-:W-:Y:S01]  /*0040*/  IMAD.MOV.U32 R2, RZ, RZ, RZ ;  /* 0x000000ffff027224 */ /* 0x000fe200078e00ff */
[----:B------:R-:W2:Y:S01]  /*0050*/  S2R R5, SR_CTAID.X ;  /* 0x0000000000057919 */ /* 0x000ea20000002500 */
[----:B-1----:R-:W-:-:S05]  /*0060*/  LOP3.LUT R0, R0, 0x7f, RZ, 0xc0, !PT ;  /* 0x0000007f00007812 */ /* 0x002fca00078ec0ff */
[----:B--2---:R-:W-:-:S05]  /*0070*/  IMAD R5, R5, 0x80, R0 ;  /* 0x0000008005057824 */ /* 0x004fca00078e0200 */
[----:B------:R-:W-:-:S13]  /*0080*/  ISETP.GE.AND P1, PT, R5, 0x100, PT ;  /* 0x000001000500780c */ /* 0x000fda0003f26270 */
[----:B------:R-:W-:Y:S05]  /*0090*/  @P1 BRA `(.L_x_1) ;  /* 0x00000000000c1947 */ /* 0x000fea0003800000 */
[----:B------:R-:W1:Y:S02]  /*00a0*/  LDC.64 R2, c[0x0][0x210] ;  /* 0x00008400ff027b82 */ /* 0x000e640000000a00 */
[----:B-1----:R-:W-:-:S06]  /*00b0*/  IMAD.WIDE R2, R5, 0x4, R2 ;  /* 0x0000000405027825 */ /* 0x002fcc00078e0202 */
[----:B------:R1:W5:Y:S02]  /*00c0*/  LDG.E R2, desc[UR4][R2.64] ;  /* 0x0000000402027981 */ /* 0x000364000c1e1900 */
.L_x_1:
[----:B------:R-:W-:Y:S05]  /*00d0*/  BSYNC B0 ;  /* 0x0000000000007941 */ /* 0x000fea0003800000 */
.L_x_0:
[----:B------:R-:W-:Y:S01]  /*00e0*/  ULDC.64 UR6, c[0x0][0x218] ;  /* 0x0000860000067ab9 */ /* 0x000fe20000000a00 */
[----:B-----5:R-:W-:Y:S02]  /*00f0*/  LOP3.LUT P0, RZ, R2, 0x7fffffff, RZ, 0xc0, !PT ;  /* 0x7fffffff02ff7812 */ /* 0x020fe4000780c0ff */
[----:B------:R-:W-:Y:S02]  /*0100*/  IADD3 R2, P2, R5, UR6, RZ ;  /* 0x0000000605027c10 */ /* 0x000fe4000ff5e0ff */
[----:B------:R-:W-:Y:S02]  /*0110*/  SEL R7, RZ, 0x1, P0 ;  /* 0x00000001ff077807 */ /* 0x000fe40000000000 */
[----:B-1----:R-:W-:Y:S01]  /*0120*/  LEA.HI.X.SX32 R3, R5, UR7, 0x1, P2 ;  /* 0x0000000705037c11 */ /* 0x002fe200090f0eff */
[----:B------:R-:W-:Y:S08]  /*0130*/  @P1 EXIT ;  /* 0x000000000000194d */ /* 0x000ff00003800000 */
[----:B------:R-:W-:Y:S01]  /*0140*/  STG.E.U8 desc[UR4][R2.64], R7 ;  /* 0x0000000702007986 */ /* 0x000fe2000c101104 */
[----:B------:R-:W-:Y:S05]  /*0150*/  EXIT ;  /* 0x000000000000794d */ /* 0x000fea0003800000 */
.L_x_2:
[----:B------:R-:W-:-:S00]  /*0160*/  BRA `(.L_x_2) ;  /* 0xfffffffc00fc7947 */ /* 0x000fc0000383ffff */
[----:B------:R-:W-:-:S00]  /*0170*/  NOP ;  /* 0x0000000000007918 */ /* 0x000fc00000000000 */
        /* <DEDUP_REMOVED lines=8> */
.L_x_3:


//--------------------- .nv.constant0.triton_poi_fused_eq_0 --------------------------
	.section	.nv.constant0.triton_poi_fused_eq_0,"a",@progbits
	.sectionflags	@""
	.align	4
.nv.constant0.triton_poi_fused_eq_0:
	.zero		548
